	.headerflags	@"EF_CUDA_TEXMODE_UNIFIED EF_CUDA_64BIT_ADDRESS EF_CUDA_ACCELERATORS EF_CUDA_SM90 EF_CUDA_VIRTUAL_SM(EF_CUDA_SM90)"
	.elftype	@"ET_EXEC"


//--------------------- .nv.info                  --------------------------
	.section	.nv.info,"",@"SHT_CUDA_INFO"
	.align	4


	//----- nvinfo : EIATTR_REGCOUNT
	.align		4
        /*0000*/ 	.byte	0x04, 0x2f
        /*0002*/ 	.short	(.L_3 - .L_2)
	.align		4
.L_2:
        /*0004*/ 	.word	index@(triton_poi_fused__native_batch_norm_legit_no_training_add_relu_13)
        /*0008*/ 	.word	0x00000016


	//----- nvinfo : EIATTR_MIN_STACK_SIZE
	.align		4
.L_3:
        /*000c*/ 	.byte	0x04, 0x12
        /*000e*/ 	.short	(.L_5 - .L_4)
	.align		4
.L_4:
        /*0010*/ 	.word	index@(triton_poi_fused__native_batch_norm_legit_no_training_add_relu_13)
        /*0014*/ 	.word	0x00000000


	//----- nvinfo : EIATTR_FRAME_SIZE
	.align		4
.L_5:
        /*0018*/ 	.byte	0x04, 0x11
        /*001a*/ 	.short	(.L_7 - .L_6)
	.align		4
.L_6:
        /*001c*/ 	.word	index@(triton_poi_fused__native_batch_norm_legit_no_training_add_relu_13)
        /*0020*/ 	.word	0x00000000


	//----- nvinfo : EIATTR_MIN_STACK_SIZE
	.align		4
.L_7:
        /*0024*/ 	.byte	0x04, 0x12
        /*0026*/ 	.short	(.L_9 - .L_8)
	.align		4
.L_8:
        /*0028*/ 	.word	index@(triton_poi_fused__native_batch_norm_legit_no_training_add_relu_13)
        /*002c*/ 	.word	0x00000000
.L_9:


//--------------------- .nv.info.triton_poi_fused__native_batch_norm_legit_no_training_add_relu_13 --------------------------
	.section	.nv.info.triton_poi_fused__native_batch_norm_legit_no_training_add_relu_13,"",@"SHT_CUDA_INFO"
	.sectionflags	@""
	.align	4


	//----- nvinfo : EIATTR_CUDA_API_VERSION
	.align		4
        /*0000*/ 	.byte	0x04, 0x37
        /*0002*/ 	.short	(.L_11 - .L_10)
.L_10:
        /*0004*/ 	.word	0x0000007c


	//----- nvinfo : EIATTR_KPARAM_INFO
	.align		4
.L_11:
        /*0008*/ 	.byte	0x04, 0x17
        /*000a*/ 	.short	(.L_13 - .L_12)
.L_12:
        /*000c*/ 	.word	0x00000000
        /*0010*/ 	.short	0x0007
        /*0012*/ 	.short	0x0038
        /*0014*/ 	.byte	0x00, 0xf0, 0x11, 0x00


	//----- nvinfo : EIATTR_KPARAM_INFO
	.align		4
.L_13:
        /*0018*/ 	.byte	0x04, 0x17
        /*001a*/ 	.short	(.L_15 - .L_14)
.L_14:
        /*001c*/ 	.word	0x00000000
        /*0020*/ 	.short	0x0006
        /*0022*/ 	.short	0x0030
        /*0024*/ 	.byte	0x00, 0xf4, 0x21, 0x00


	//----- nvinfo : EIATTR_KPARAM_INFO
	.align		4
.L_15:
        /*0028*/ 	.byte	0x04, 0x17
        /*002a*/ 	.short	(.L_17 - .L_16)
.L_16:
        /*002c*/ 	.word	0x00000000
        /*0030*/ 	.short	0x0005
        /*0032*/ 	.short	0x0028
        /*0034*/ 	.byte	0x00, 0xf4, 0x21, 0x00


	//----- nvinfo : EIATTR_KPARAM_INFO
	.align		4
.L_17:
        /*0038*/ 	.byte	0x04, 0x17
        /*003a*/ 	.short	(.L_19 - .L_18)
.L_18:
        /*003c*/ 	.word	0x00000000
        /*0040*/ 	.short	0x0004
        /*0042*/ 	.short	0x0020
        /*0044*/ 	.byte	0x00, 0xf4, 0x21, 0x00


	//----- nvinfo : EIATTR_KPARAM_INFO
	.align		4
.L_19:
        /*0048*/ 	.byte	0x04, 0x17
        /*004a*/ 	.short	(.L_21 - .L_20)
.L_20:
        /*004c*/ 	.word	0x00000000
        /*0050*/ 	.short	0x0003
        /*0052*/ 	.short	0x0018
        /*0054*/ 	.byte	0x00, 0xf4, 0x21, 0x00


	//----- nvinfo : EIATTR_KPARAM_INFO
	.align		4
.L_21:
        /*0058*/ 	.byte	0x04, 0x17
        /*005a*/ 	.short	(.L_23 - .L_22)
.L_22:
        /*005c*/ 	.word	0x00000000
        /*0060*/ 	.short	0x0002
        /*0062*/ 	.short	0x0010
        /*0064*/ 	.byte	0x00, 0xf4, 0x21, 0x00


	//----- nvinfo : EIATTR_KPARAM_INFO
	.align		4
.L_23:
        /*0068*/ 	.byte	0x04, 0x17
        /*006a*/ 	.short	(.L_25 - .L_24)
.L_24:
        /*006c*/ 	.word	0x00000000
        /*0070*/ 	.short	0x0001
        /*0072*/ 	.short	0x0008
        /*0074*/ 	.byte	0x00, 0xf4, 0x21, 0x00


	//----- nvinfo : EIATTR_KPARAM_INFO
	.align		4
.L_25:
        /*0078*/ 	.byte	0x04, 0x17
        /*007a*/ 	.short	(.L_27 - .L_26)
.L_26:
        /*007c*/ 	.word	0x00000000
        /*0080*/ 	.short	0x0000
        /*0082*/ 	.short	0x0000
        /*0084*/ 	.byte	0x00, 0xf4, 0x21, 0x00


	//----- nvinfo : EIATTR_SPARSE_MMA_MASK
	.align		4
.L_27:
        /*0088*/ 	.byte	0x03, 0x50
        /*008a*/ 	.short	0x0000


	//----- nvinfo : EIATTR_MAXREG_COUNT
	.align		4
        /*008c*/ 	.byte	0x03, 0x1b
        /*008e*/ 	.short	0x00ff


	//----- nvinfo : EIATTR_EXIT_INSTR_OFFSETS
	.align		4
        /*0090*/ 	.byte	0x04, 0x1c
        /*0092*/ 	.short	(.L_29 - .L_28)


	//   ....[0]....
.L_28:
        /*0094*/ 	.word	0x00000340


	//   ....[1]....
        /*0098*/ 	.word	0x00000360


	//----- nvinfo : EIATTR_REQNTID
	.align		4
.L_29:
        /*009c*/ 	.byte	0x04, 0x10
        /*009e*/ 	.short	(.L_31 - .L_30)
.L_30:
        /*00a0*/ 	.word	0x00000080
        /*00a4*/ 	.word	0x00000001
        /*00a8*/ 	.word	0x00000001


	//----- nvinfo : EIATTR_CBANK_PARAM_SIZE
	.align		4
.L_31:
        /*00ac*/ 	.byte	0x03, 0x19
        /*00ae*/ 	.short	0x003c


	//----- nvinfo : EIATTR_PARAM_CBANK
	.align		4
        /*00b0*/ 	.byte	0x04, 0x0a
        /*00b2*/ 	.short	(.L_33 - .L_32)
	.align		4
.L_32:
        /*00b4*/ 	.word	index@(.nv.constant0.triton_poi_fused__native_batch_norm_legit_no_training_add_relu_13)
        /*00b8*/ 	.short	0x0210
        /*00ba*/ 	.short	0x003c


	//----- nvinfo : EIATTR_SW_WAR
	.align		4
.L_33:
        /*00bc*/ 	.byte	0x04, 0x36
        /*00be*/ 	.short	(.L_35 - .L_34)
.L_34:
        /*00c0*/ 	.word	0x00000008
.L_35:


//--------------------- .nv.callgraph             --------------------------
	.section	.nv.callgraph,"",@"SHT_CUDA_CALLGRAPH"
	.align	4
	.sectionentsize	8
	.align		4
        /*0000*/ 	.word	0x00000000
	.align		4
        /*0004*/ 	.word	0xffffffff
	.align		4
        /*0008*/ 	.word	0x00000000
	.align		4
        /*000c*/ 	.word	0xfffffffe
	.align		4
        /*0010*/ 	.word	0x00000000
	.align		4
        /*0014*/ 	.word	0xfffffffd
	.align		4
        /*0018*/ 	.word	0x00000000
	.align		4
        /*001c*/ 	.word	0xfffffffc


//--------------------- .nv.constant4             --------------------------
	.section	.nv.constant4,"a",@progbits
	.align	8
	.align		8
.nv.constant4:
        /*0000*/ 	.dword	_$_str
	.align		8
        /*0008*/ 	.dword	_$_str_$_2


//--------------------- .text.triton_poi_fused__native_batch_norm_legit_no_training_add_relu_13 --------------------------
	.section	.text.triton_poi_fused__native_batch_norm_legit_no_training_add_relu_13,"ax",@progbits
	.align	128
        .global         triton_poi_fused__native_batch_norm_legit_no_training_add_relu_13
        .type           triton_poi_fused__native_batch_norm_legit_no_training_add_relu_13,@function
        .size           triton_poi_fused__native_batch_norm_legit_no_training_add_relu_13,(.L_x_1 - triton_poi_fused__native_batch_norm_legit_no_training_add_relu_13)
        .other          triton_poi_fused__native_batch_norm_legit_no_training_add_relu_13,@"STO_CUDA_ENTRY STV_DEFAULT"
triton_poi_fused__native_batch_norm_legit_no_training_add_relu_13:
.text.triton_poi_fused__native_batch_norm_legit_no_training_add_relu_13:
[----:B------:R-:W0:Y:S01]  /*0000*/  LDC R1, c[0x0][0x28] ;  /* 0x00000a00ff017b82 */ /* 0x000e220000000800 */
[----:B------:R-:W1:Y:S07]  /*0010*/  S2R R0, SR_TID.X ;  /* 0x0000000000007919 */ /* 0x000e6e0000002100 */
[----:B------:R-:W2:Y:S01]  /*0020*/  LDC.64 R12, c[0x0][0x228] ;  /* 0x00008a00ff0c7b82 */ /* 0x000ea20000000a00 */
[----:B------:R-:W-:Y:S01]  /*0030*/  ULDC.64 UR4, c[0x0][0x208] ;  /* 0x0000820000047ab9 */ /* 0x000fe20000000a00 */
[----:B------:R-:W3:Y:S06]  /*0040*/  S2R R3, SR_CTAID.X ;  /* 0x0000000000037919 */ /* 0x000eec0000002500 */
[----:B------:R-:W4:Y:S08]  /*0050*/  LDC.64 R8, c[0x0][0x210] ;  /* 0x00008400ff087b82 */ /* 0x000f300000000a00 */
[----:B------:R-:W5:Y:S08]  /*0060*/  LDC.64 R10, c[0x0][0x218] ;  /* 0x00008600ff0a7b82 */ /* 0x000f700000000a00 */
[----:B------:R-:W5:Y:S01]  /*0070*/  LDC.64 R14, c[0x0][0x220] ;  /* 0x00008800ff0e7b82 */ /* 0x000f620000000a00 */
[----:B-1----:R-:W-:-:S07]  /*0080*/  LOP3.LUT R0, R0, 0x7f, RZ, 0xc0, !PT ;  /* 0x0000007f00007812 */ /* 0x002fce00078ec0ff */
[----:B------:R-:W1:Y:S01]  /*0090*/  LDC.64 R16, c[0x0][0x230] ;  /* 0x00008c00ff107b82 */ /* 0x000e620000000a00 */
[----:B---3--:R-:W-:Y:S02]  /*00a0*/  SHF.R.S32.HI R2, RZ, 0x18, R3 ;  /* 0x00000018ff027819 */ /* 0x008fe40000011403 */
[----:B------:R-:W-:Y:S02]  /*00b0*/  LEA R0, R3, R0, 0x7 ;  /* 0x0000000003007211 */ /* 0x000fe400078e38ff */
[----:B------:R-:W-:-:S03]  /*00c0*/  SGXT R3, R2, 0x1 ;  /* 0x000000010203781a */ /* 0x000fc60000000200 */
[----:B------:R-:W3:Y:S01]  /*00d0*/  LDC.64 R4, c[0x0][0x238] ;  /* 0x00008e00ff047b82 */ /* 0x000ee20000000a00 */
[----:B------:R-:W-:Y:S02]  /*00e0*/  ISETP.GE.AND P0, PT, R0, 0x200, PT ;  /* 0x000002000000780c */ /* 0x000fe40003f06270 */
[----:B------:R-:W-:-:S04]  /*00f0*/  LEA.HI R3, R3, R0, RZ, 0x7 ;  /* 0x0000000003037211 */ /* 0x000fc800078f38ff */
[----:B------:R-:W-:-:S04]  /*0100*/  LOP3.LUT R3, R3, 0xffffff80, RZ, 0xc0, !PT ;  /* 0xffffff8003037812 */ /* 0x000fc800078ec0ff */
[----:B------:R-:W-:Y:S02]  /*0110*/  IADD3 R19, R0, -R3, RZ ;  /* 0x8000000300137210 */ /* 0x000fe40007ffe0ff */
[----:B------:R-:W-:-:S03]  /*0120*/  CS2R R2, SRZ ;  /* 0x0000000000027805 */ /* 0x000fc6000001ff00 */
[----:B--2---:R-:W-:-:S05]  /*0130*/  IMAD.WIDE R12, R19, 0x4, R12 ;  /* 0x00000004130c7825 */ /* 0x004fca00078e020c */
[----:B------:R2:W3:Y:S01]  /*0140*/  @!P0 LDG.E.EL R2, desc[UR4][R12.64] ;  /* 0x000000040c028981 */ /* 0x0004e2000c2e1900 */
[----:B------:R-:W-:Y:S01]  /*0150*/  CS2R R6, SRZ ;  /* 0x0000000000067805 */ /* 0x000fe2000001ff00 */
[----:B----4-:R-:W-:-:S04]  /*0160*/  IMAD.WIDE R8, R0, 0x4, R8 ;  /* 0x0000000400087825 */ /* 0x010fc800078e0208 */
[----:B-----5:R-:W-:Y:S01]  /*0170*/  IMAD.WIDE R10, R0, 0x4, R10 ;  /* 0x00000004000a7825 */ /* 0x020fe200078e020a */
[----:B------:R4:W5:Y:S03]  /*0180*/  @!P0 LDG.E R3, desc[UR4][R8.64] ;  /* 0x0000000408038981 */ /* 0x000966000c1e1900 */
[C---:B0-2---:R-:W-:Y:S01]  /*0190*/  IMAD.WIDE R12, R19.reuse, 0x4, R14 ;  /* 0x00000004130c7825 */ /* 0x045fe200078e020e */
[----:B------:R0:W5:Y:S03]  /*01a0*/  @!P0 LDG.E R6, desc[UR4][R10.64] ;  /* 0x000000040a068981 */ /* 0x000166000c1e1900 */
[C---:B-1----:R-:W-:Y:S01]  /*01b0*/  IMAD.WIDE R14, R19.reuse, 0x4, R16 ;  /* 0x00000004130e7825 */ /* 0x042fe200078e0210 */
[----:B------:R-:W2:Y:S01]  /*01c0*/  @!P0 LDG.E.EL R7, desc[UR4][R12.64] ;  /* 0x000000040c078981 */ /* 0x000ea2000c2e1900 */
[----:B------:R-:W-:Y:S01]  /*01d0*/  CS2R R16, SRZ ;  /* 0x0000000000107805 */ /* 0x000fe2000001ff00 */
[----:B----4-:R-:W1:Y:S01]  /*01e0*/  LDC.64 R8, c[0x0][0x240] ;  /* 0x00009000ff087b82 */ /* 0x010e620000000a00 */
[----:B---3--:R-:W-:-:S04]  /*01f0*/  IMAD.WIDE R4, R19, 0x4, R4 ;  /* 0x0000000413047825 */ /* 0x008fc800078e0204 */
[----:B------:R-:W3:Y:S04]  /*0200*/  @!P0 LDG.E.EL R16, desc[UR4][R14.64] ;  /* 0x000000040e108981 */ /* 0x000ee8000c2e1900 */
[----:B------:R-:W3:Y:S01]  /*0210*/  @!P0 LDG.E.EL R17, desc[UR4][R4.64] ;  /* 0x0000000404118981 */ /* 0x000ee2000c2e1900 */
[----:B0-----:R-:W-:Y:S01]  /*0220*/  HFMA2.MMA R11, -RZ, RZ, 1.625, 0 ;  /* 0x3e800000ff0b7435 */ /* 0x001fe200000001ff */
[----:B------:R-:W-:-:S04]  /*0230*/  FADD R2, R2, 9.9999997473787516356e-06 ;  /* 0x3727c5ac02027421 */ /* 0x000fc80000000000 */
[----:B------:R1:W0:Y:S01]  /*0240*/  MUFU.SQRT R18, R2 ;  /* 0x0000000200127308 */ /* 0x0002220000002000 */
[----:B-----5:R-:W-:Y:S01]  /*0250*/  FADD R6, R6, R3 ;  /* 0x0000000306067221 */ /* 0x020fe20000000000 */
[----:B-1----:R-:W-:-:S04]  /*0260*/  IMAD.WIDE R2, R0, 0x4, R8 ;  /* 0x0000000400027825 */ /* 0x002fc800078e0208 */
[----:B--2---:R-:W-:Y:S01]  /*0270*/  FADD R6, R6, -R7 ;  /* 0x8000000706067221 */ /* 0x004fe20000000000 */
[C---:B0-----:R-:W-:Y:S02]  /*0280*/  FSETP.GT.AND P1, PT, R18.reuse, 8.50705917302346158658e+37, PT ;  /* 0x7e8000001200780b */ /* 0x041fe40003f24000 */
[----:B------:R-:W-:Y:S02]  /*0290*/  FSETP.GEU.AND P2, PT, R18, 1.175494350822287508e-38, PT ;  /* 0x008000001200780b */ /* 0x000fe40003f4e000 */
[----:B------:R-:W-:-:S09]  /*02a0*/  FSEL R11, R11, 1, P1 ;  /* 0x3f8000000b0b7808 */ /* 0x000fd20000800000 */
[----:B------:R-:W-:Y:S02]  /*02b0*/  @P1 FMUL R18, R18, 0.25 ;  /* 0x3e80000012121820 */ /* 0x000fe40000400000 */
[----:B------:R-:W-:Y:S02]  /*02c0*/  @!P2 FMUL R11, R11, 16777216 ;  /* 0x4b8000000b0ba820 */ /* 0x000fe40000400000 */
[----:B------:R-:W-:-:S06]  /*02d0*/  @!P2 FMUL R18, R18, 16777216 ;  /* 0x4b8000001212a820 */ /* 0x000fcc0000400000 */
[----:B------:R-:W0:Y:S02]  /*02e0*/  MUFU.RCP R18, R18 ;  /* 0x0000001200127308 */ /* 0x000e240000001000 */
[----:B0-----:R-:W-:-:S04]  /*02f0*/  FMUL R11, R18, R11 ;  /* 0x0000000b120b7220 */ /* 0x001fc80000400000 */
[----:B------:R-:W-:-:S04]  /*0300*/  FMUL R6, R6, R11 ;  /* 0x0000000b06067220 */ /* 0x000fc80000400000 */
[----:B---3--:R-:W-:-:S05]  /*0310*/  FFMA R6, R6, R16, R17 ;  /* 0x0000001006067223 */ /* 0x008fca0000000011 */
[----:B------:R-:W-:-:S04]  /*0320*/  FSETP.GEU.AND P1, PT, R6, RZ, PT ;  /* 0x000000ff0600720b */ /* 0x000fc80003f2e000 */
[----:B------:R-:W-:Y:S01]  /*0330*/  FSEL R5, R6, RZ, P1 ;  /* 0x000000ff06057208 */ /* 0x000fe20000800000 */
[----:B------:R-:W-:Y:S08]  /*0340*/  @P0 EXIT ;  /* 0x000000000000094d */ /* 0x000ff00003800000 */
[----:B------:R-:W-:Y:S01]  /*0350*/  STG.E desc[UR4][R2.64], R5 ;  /* 0x0000000502007986 */ /* 0x000fe2000c101904 */
[----:B------:R-:W-:Y:S05]  /*0360*/  EXIT ;  /* 0x000000000000794d */ /* 0x000fea0003800000 */
.L_x_0:
[----:B------:R-:W-:-:S00]  /*0370*/  BRA `(.L_x_0) ;  /* 0xfffffffc00fc7947 */ /* 0x000fc0000383ffff */
[----:B------:R-:W-:-:S00]  /*0380*/  NOP ;  /* 0x0000000000007918 */ /* 0x000fc00000000000 */
[----:B------:R-:W-:-:S00]  /*0390*/  NOP ;  /* 0x0000000000007918 */ /* 0x000fc00000000000 */
[----:B------:R-:W-:-:S00]  /*03a0*/  NOP ;  /* 0x0000000000007918 */ /* 0x000fc00000000000 */
[----:B------:R-:W-:-:S00]  /*03b0*/  NOP ;  /* 0x0000000000007918 */ /* 0x000fc00000000000 */
[----:B------:R-:W-:-:S00]  /*03c0*/  NOP ;  /* 0x0000000000007918 */ /* 0x000fc00000000000 */
[----:B------:R-:W-:-:S00]  /*03d0*/  NOP ;  /* 0x0000000000007918 */ /* 0x000fc00000000000 */
[----:B------:R-:W-:-:S00]  /*03e0*/  NOP ;  /* 0x0000000000007918 */ /* 0x000fc00000000000 */
[----:B------:R-:W-:-:S00]  /*03f0*/  NOP ;  /* 0x0000000000007918 */ /* 0x000fc00000000000 */
.L_x_1:


//--------------------- .nv.global.init           --------------------------
	.section	.nv.global.init,"aw",@progbits
.nv.global.init:
	.type		_$_str,@object
	.size		_$_str,(_$_str_$_2 - _$_str)
_$_str:
        /*0000*/ 	.byte	0x5f, 0x5f, 0x43, 0x55, 0x44, 0x41, 0x5f, 0x46, 0x54, 0x5a, 0x00
	.type		_$_str_$_2,@object
	.size		_$_str_$_2,(.L_1 - _$_str_$_2)
_$_str_$_2:
        /*000b*/ 	.byte	0x5f, 0x5f, 0x43, 0x55, 0x44, 0x41, 0x5f, 0x50, 0x52, 0x45, 0x43, 0x5f, 0x53, 0x51, 0x52, 0x54
        /*001b*/ 	.byte	0x00
.L_1:


//--------------------- .nv.constant0.triton_poi_fused__native_batch_norm_legit_no_training_add_relu_13 --------------------------
	.section	.nv.constant0.triton_poi_fused__native_batch_norm_legit_no_training_add_relu_13,"a",@progbits
	.sectionflags	@""
	.align	4
.nv.constant0.triton_poi_fused__native_batch_norm_legit_no_training_add_relu_13:
	.zero		588
